	.headerflags	@"EF_CUDA_TEXMODE_UNIFIED EF_CUDA_64BIT_ADDRESS EF_CUDA_ACCELERATORS EF_CUDA_SM90 EF_CUDA_VIRTUAL_SM(EF_CUDA_SM90)"
	.elftype	@"ET_EXEC"


//--------------------- .nv.info                  --------------------------
	.section	.nv.info,"",@"SHT_CUDA_INFO"
	.align	4


	//----- nvinfo : EIATTR_REGCOUNT
	.align		4
        /*0000*/ 	.byte	0x04, 0x2f
        /*0002*/ 	.short	(.L_3 - .L_2)
	.align		4
.L_2:
        /*0004*/ 	.word	index@(triton_poi_fused__native_batch_norm_legit_no_training_15)
        /*0008*/ 	.word	0x00000012


	//----- nvinfo : EIATTR_MIN_STACK_SIZE
	.align		4
.L_3:
        /*000c*/ 	.byte	0x04, 0x12
        /*000e*/ 	.short	(.L_5 - .L_4)
	.align		4
.L_4:
        /*0010*/ 	.word	index@(triton_poi_fused__native_batch_norm_legit_no_training_15)
        /*0014*/ 	.word	0x00000000


	//----- nvinfo : EIATTR_FRAME_SIZE
	.align		4
.L_5:
        /*0018*/ 	.byte	0x04, 0x11
        /*001a*/ 	.short	(.L_7 - .L_6)
	.align		4
.L_6:
        /*001c*/ 	.word	index@(triton_poi_fused__native_batch_norm_legit_no_training_15)
        /*0020*/ 	.word	0x00000000


	//----- nvinfo : EIATTR_MIN_STACK_SIZE
	.align		4
.L_7:
        /*0024*/ 	.byte	0x04, 0x12
        /*0026*/ 	.short	(.L_9 - .L_8)
	.align		4
.L_8:
        /*0028*/ 	.word	index@(triton_poi_fused__native_batch_norm_legit_no_training_15)
        /*002c*/ 	.word	0x00000000
.L_9:


//--------------------- .nv.info.triton_poi_fused__native_batch_norm_legit_no_training_15 --------------------------
	.section	.nv.info.triton_poi_fused__native_batch_norm_legit_no_training_15,"",@"SHT_CUDA_INFO"
	.sectionflags	@""
	.align	4


	//----- nvinfo : EIATTR_CUDA_API_VERSION
	.align		4
        /*0000*/ 	.byte	0x04, 0x37
        /*0002*/ 	.short	(.L_11 - .L_10)
.L_10:
        /*0004*/ 	.word	0x0000007c


	//----- nvinfo : EIATTR_KPARAM_INFO
	.align		4
.L_11:
        /*0008*/ 	.byte	0x04, 0x17
        /*000a*/ 	.short	(.L_13 - .L_12)
.L_12:
        /*000c*/ 	.word	0x00000000
        /*0010*/ 	.short	0x0006
        /*0012*/ 	.short	0x0030
        /*0014*/ 	.byte	0x00, 0xf0, 0x11, 0x00


	//----- nvinfo : EIATTR_KPARAM_INFO
	.align		4
.L_13:
        /*0018*/ 	.byte	0x04, 0x17
        /*001a*/ 	.short	(.L_15 - .L_14)
.L_14:
        /*001c*/ 	.word	0x00000000
        /*0020*/ 	.short	0x0005
        /*0022*/ 	.short	0x0028
        /*0024*/ 	.byte	0x00, 0xf4, 0x21, 0x00


	//----- nvinfo : EIATTR_KPARAM_INFO
	.align		4
.L_15:
        /*0028*/ 	.byte	0x04, 0x17
        /*002a*/ 	.short	(.L_17 - .L_16)
.L_16:
        /*002c*/ 	.word	0x00000000
        /*0030*/ 	.short	0x0004
        /*0032*/ 	.short	0x0020
        /*0034*/ 	.byte	0x00, 0xf4, 0x21, 0x00


	//----- nvinfo : EIATTR_KPARAM_INFO
	.align		4
.L_17:
        /*0038*/ 	.byte	0x04, 0x17
        /*003a*/ 	.short	(.L_19 - .L_18)
.L_18:
        /*003c*/ 	.word	0x00000000
        /*0040*/ 	.short	0x0003
        /*0042*/ 	.short	0x0018
        /*0044*/ 	.byte	0x00, 0xf4, 0x21, 0x00


	//----- nvinfo : EIATTR_KPARAM_INFO
	.align		4
.L_19:
        /*0048*/ 	.byte	0x04, 0x17
        /*004a*/ 	.short	(.L_21 - .L_20)
.L_20:
        /*004c*/ 	.word	0x00000000
        /*0050*/ 	.short	0x0002
        /*0052*/ 	.short	0x0010
        /*0054*/ 	.byte	0x00, 0xf4, 0x21, 0x00


	//----- nvinfo : EIATTR_KPARAM_INFO
	.align		4
.L_21:
        /*0058*/ 	.byte	0x04, 0x17
        /*005a*/ 	.short	(.L_23 - .L_22)
.L_22:
        /*005c*/ 	.word	0x00000000
        /*0060*/ 	.short	0x0001
        /*0062*/ 	.short	0x0008
        /*0064*/ 	.byte	0x00, 0xf4, 0x21, 0x00


	//----- nvinfo : EIATTR_KPARAM_INFO
	.align		4
.L_23:
        /*0068*/ 	.byte	0x04, 0x17
        /*006a*/ 	.short	(.L_25 - .L_24)
.L_24:
        /*006c*/ 	.word	0x00000000
        /*0070*/ 	.short	0x0000
        /*0072*/ 	.short	0x0000
        /*0074*/ 	.byte	0x00, 0xf4, 0x21, 0x00


	//----- nvinfo : EIATTR_SPARSE_MMA_MASK
	.align		4
.L_25:
        /*0078*/ 	.byte	0x03, 0x50
        /*007a*/ 	.short	0x0000


	//----- nvinfo : EIATTR_MAXREG_COUNT
	.align		4
        /*007c*/ 	.byte	0x03, 0x1b
        /*007e*/ 	.short	0x00ff


	//----- nvinfo : EIATTR_EXIT_INSTR_OFFSETS
	.align		4
        /*0080*/ 	.byte	0x04, 0x1c
        /*0082*/ 	.short	(.L_27 - .L_26)


	//   ....[0]....
.L_26:
        /*0084*/ 	.word	0x00000310


	//   ....[1]....
        /*0088*/ 	.word	0x00000330


	//----- nvinfo : EIATTR_REQNTID
	.align		4
.L_27:
        /*008c*/ 	.byte	0x04, 0x10
        /*008e*/ 	.short	(.L_29 - .L_28)
.L_28:
        /*0090*/ 	.word	0x00000080
        /*0094*/ 	.word	0x00000001
        /*0098*/ 	.word	0x00000001


	//----- nvinfo : EIATTR_CBANK_PARAM_SIZE
	.align		4
.L_29:
        /*009c*/ 	.byte	0x03, 0x19
        /*009e*/ 	.short	0x0034


	//----- nvinfo : EIATTR_PARAM_CBANK
	.align		4
        /*00a0*/ 	.byte	0x04, 0x0a
        /*00a2*/ 	.short	(.L_31 - .L_30)
	.align		4
.L_30:
        /*00a4*/ 	.word	index@(.nv.constant0.triton_poi_fused__native_batch_norm_legit_no_training_15)
        /*00a8*/ 	.short	0x0210
        /*00aa*/ 	.short	0x0034


	//----- nvinfo : EIATTR_SW_WAR
	.align		4
.L_31:
        /*00ac*/ 	.byte	0x04, 0x36
        /*00ae*/ 	.short	(.L_33 - .L_32)
.L_32:
        /*00b0*/ 	.word	0x00000008
.L_33:


//--------------------- .nv.callgraph             --------------------------
	.section	.nv.callgraph,"",@"SHT_CUDA_CALLGRAPH"
	.align	4
	.sectionentsize	8
	.align		4
        /*0000*/ 	.word	0x00000000
	.align		4
        /*0004*/ 	.word	0xffffffff
	.align		4
        /*0008*/ 	.word	0x00000000
	.align		4
        /*000c*/ 	.word	0xfffffffe
	.align		4
        /*0010*/ 	.word	0x00000000
	.align		4
        /*0014*/ 	.word	0xfffffffd
	.align		4
        /*0018*/ 	.word	0x00000000
	.align		4
        /*001c*/ 	.word	0xfffffffc


//--------------------- .nv.constant4             --------------------------
	.section	.nv.constant4,"a",@progbits
	.align	8
	.align		8
.nv.constant4:
        /*0000*/ 	.dword	_$_str
	.align		8
        /*0008*/ 	.dword	_$_str_$_2


//--------------------- .text.triton_poi_fused__native_batch_norm_legit_no_training_15 --------------------------
	.section	.text.triton_poi_fused__native_batch_norm_legit_no_training_15,"ax",@progbits
	.align	128
        .global         triton_poi_fused__native_batch_norm_legit_no_training_15
        .type           triton_poi_fused__native_batch_norm_legit_no_training_15,@function
        .size           triton_poi_fused__native_batch_norm_legit_no_training_15,(.L_x_1 - triton_poi_fused__native_batch_norm_legit_no_training_15)
        .other          triton_poi_fused__native_batch_norm_legit_no_training_15,@"STO_CUDA_ENTRY STV_DEFAULT"
triton_poi_fused__native_batch_norm_legit_no_training_15:
.text.triton_poi_fused__native_batch_norm_legit_no_training_15:
[----:B------:R-:W0:Y:S01]  /*0000*/  LDC R1, c[0x0][0x28] ;  /* 0x00000a00ff017b82 */ /* 0x000e220000000800 */
[----:B------:R-:W1:Y:S07]  /*0010*/  S2R R0, SR_TID.X ;  /* 0x0000000000007919 */ /* 0x000e6e0000002100 */
[----:B------:R-:W2:Y:S01]  /*0020*/  LDC.64 R8, c[0x0][0x220] ;  /* 0x00008800ff087b82 */ /* 0x000ea20000000a00 */
[----:B------:R-:W-:Y:S01]  /*0030*/  HFMA2.MMA R14, -RZ, RZ, 0, 0 ;  /* 0x00000000ff0e7435 */ /* 0x000fe200000001ff */
[----:B------:R-:W-:Y:S01]  /*0040*/  ULDC.64 UR4, c[0x0][0x208] ;  /* 0x0000820000047ab9 */ /* 0x000fe20000000a00 */
[----:B------:R-:W3:Y:S05]  /*0050*/  S2R R3, SR_CTAID.X ;  /* 0x0000000000037919 */ /* 0x000eea0000002500 */
[----:B------:R-:W4:Y:S08]  /*0060*/  LDC.64 R6, c[0x0][0x218] ;  /* 0x00008600ff067b82 */ /* 0x000f300000000a00 */
[----:B------:R-:W5:Y:S08]  /*0070*/  LDC.64 R10, c[0x0][0x228] ;  /* 0x00008a00ff0a7b82 */ /* 0x000f700000000a00 */
[----:B------:R-:W4:Y:S01]  /*0080*/  LDC.64 R12, c[0x0][0x230] ;  /* 0x00008c00ff0c7b82 */ /* 0x000f220000000a00 */
[----:B-1----:R-:W-:-:S02]  /*0090*/  LOP3.LUT R0, R0, 0x7f, RZ, 0xc0, !PT ;  /* 0x0000007f00007812 */ /* 0x002fc400078ec0ff */
[----:B---3--:R-:W-:Y:S02]  /*00a0*/  SHF.R.S32.HI R2, RZ, 0x18, R3 ;  /* 0x00000018ff027819 */ /* 0x008fe40000011403 */
[----:B------:R-:W-:Y:S02]  /*00b0*/  LEA R0, R3, R0, 0x7 ;  /* 0x0000000003007211 */ /* 0x000fe400078e38ff */
[----:B------:R-:W-:Y:S02]  /*00c0*/  SGXT R3, R2, 0x1 ;  /* 0x000000010203781a */ /* 0x000fe40000000200 */
[----:B------:R-:W-:Y:S02]  /*00d0*/  ISETP.GE.AND P2, PT, R0, 0xc00, PT ;  /* 0x00000c000000780c */ /* 0x000fe40003f46270 */
[----:B------:R-:W-:-:S04]  /*00e0*/  LEA.HI R3, R3, R0, RZ, 0x4 ;  /* 0x0000000003037211 */ /* 0x000fc800078f20ff */
[----:B------:R-:W-:-:S05]  /*00f0*/  SHF.R.S32.HI R3, RZ, 0x4, R3 ;  /* 0x00000004ff037819 */ /* 0x000fca0000011403 */
[----:B------:R-:W-:-:S05]  /*0100*/  IMAD.HI R2, R3, 0x2aaaaaab, RZ ;  /* 0x2aaaaaab03027827 */ /* 0x000fca00078e02ff */
[----:B------:R-:W-:-:S04]  /*0110*/  SHF.R.U32.HI R5, RZ, 0x1f, R2 ;  /* 0x0000001fff057819 */ /* 0x000fc80000011602 */
[----:B------:R-:W-:Y:S02]  /*0120*/  LEA.HI R2, R2, R5, RZ, 0x1d ;  /* 0x0000000502027211 */ /* 0x000fe400078fe8ff */
[----:B------:R-:W1:Y:S03]  /*0130*/  LDC.64 R4, c[0x0][0x210] ;  /* 0x00008400ff047b82 */ /* 0x000e660000000a00 */
[----:B------:R-:W-:-:S04]  /*0140*/  IMAD R15, R2, -0x30, R3 ;  /* 0xffffffd0020f7824 */ /* 0x000fc800078e0203 */
[----:B--2---:R-:W-:-:S05]  /*0150*/  IMAD.WIDE R8, R15, 0x4, R8 ;  /* 0x000000040f087825 */ /* 0x004fca00078e0208 */
[----:B------:R5:W2:Y:S01]  /*0160*/  @!P2 LDG.E.EL R14, desc[UR4][R8.64] ;  /* 0x00000004080ea981 */ /* 0x000aa2000c2e1900 */
[----:B------:R-:W-:Y:S01]  /*0170*/  CS2R R2, SRZ ;  /* 0x0000000000027805 */ /* 0x000fe2000001ff00 */
[----:B----4-:R-:W-:-:S05]  /*0180*/  IMAD.WIDE R6, R15, 0x4, R6 ;  /* 0x000000040f067825 */ /* 0x010fca00078e0206 */
[----:B------:R-:W3:Y:S01]  /*0190*/  @!P2 LDG.E.EL R3, desc[UR4][R6.64] ;  /* 0x000000040603a981 */ /* 0x000ee2000c2e1900 */
[----:B-1----:R-:W-:-:S04]  /*01a0*/  IMAD.WIDE R4, R0, 0x4, R4 ;  /* 0x0000000400047825 */ /* 0x002fc800078e0204 */
[C---:B-----5:R-:W-:Y:S01]  /*01b0*/  IMAD.WIDE R8, R15.reuse, 0x4, R10 ;  /* 0x000000040f087825 */ /* 0x060fe200078e020a */
[----:B------:R1:W3:Y:S03]  /*01c0*/  @!P2 LDG.E R2, desc[UR4][R4.64] ;  /* 0x000000040402a981 */ /* 0x0002e6000c1e1900 */
[----:B0-----:R-:W-:Y:S01]  /*01d0*/  IMAD.WIDE R10, R15, 0x4, R12 ;  /* 0x000000040f0a7825 */ /* 0x001fe200078e020c */
[----:B------:R-:W-:-:S06]  /*01e0*/  CS2R R12, SRZ ;  /* 0x00000000000c7805 */ /* 0x000fcc000001ff00 */
[----:B------:R-:W4:Y:S01]  /*01f0*/  @!P2 LDG.E.EL R12, desc[UR4][R8.64] ;  /* 0x00000004080ca981 */ /* 0x000f22000c2e1900 */
[----:B-1----:R-:W0:Y:S03]  /*0200*/  LDC.64 R4, c[0x0][0x238] ;  /* 0x00008e00ff047b82 */ /* 0x002e260000000a00 */
[----:B------:R-:W4:Y:S01]  /*0210*/  @!P2 LDG.E.EL R13, desc[UR4][R10.64] ;  /* 0x000000040a0da981 */ /* 0x000f22000c2e1900 */
[----:B------:R-:W-:Y:S01]  /*0220*/  MOV R6, 0x3e800000 ;  /* 0x3e80000000067802 */ /* 0x000fe20000000f00 */
[----:B--2---:R-:W-:-:S04]  /*0230*/  FADD R14, R14, 9.9999997473787516356e-06 ;  /* 0x3727c5ac0e0e7421 */ /* 0x004fc80000000000 */
[----:B------:R-:W1:Y:S02]  /*0240*/  MUFU.SQRT R15, R14 ;  /* 0x0000000e000f7308 */ /* 0x000e640000002000 */
[C---:B-1----:R-:W-:Y:S02]  /*0250*/  FSETP.GT.AND P0, PT, R15.reuse, 8.50705917302346158658e+37, PT ;  /* 0x7e8000000f00780b */ /* 0x042fe40003f04000 */
[----:B------:R-:W-:-:S11]  /*0260*/  FSETP.GEU.AND P1, PT, R15, 1.175494350822287508e-38, PT ;  /* 0x008000000f00780b */ /* 0x000fd60003f2e000 */
[----:B------:R-:W-:-:S04]  /*0270*/  @P0 FMUL R15, R15, 0.25 ;  /* 0x3e8000000f0f0820 */ /* 0x000fc80000400000 */
[----:B------:R-:W-:-:S06]  /*0280*/  @!P1 FMUL R15, R15, 16777216 ;  /* 0x4b8000000f0f9820 */ /* 0x000fcc0000400000 */
[----:B------:R-:W1:Y:S01]  /*0290*/  MUFU.RCP R15, R15 ;  /* 0x0000000f000f7308 */ /* 0x000e620000001000 */
[----:B------:R-:W-:Y:S01]  /*02a0*/  FSEL R6, R6, 1, P0 ;  /* 0x3f80000006067808 */ /* 0x000fe20000000000 */
[----:B---3--:R-:W-:-:S04]  /*02b0*/  FADD R2, -R3, R2 ;  /* 0x0000000203027221 */ /* 0x008fc80000000100 */
[----:B------:R-:W-:-:S04]  /*02c0*/  @!P1 FMUL R6, R6, 16777216 ;  /* 0x4b80000006069820 */ /* 0x000fc80000400000 */
[----:B-1----:R-:W-:-:S04]  /*02d0*/  FMUL R3, R15, R6 ;  /* 0x000000060f037220 */ /* 0x002fc80000400000 */
[----:B------:R-:W-:Y:S01]  /*02e0*/  FMUL R6, R2, R3 ;  /* 0x0000000302067220 */ /* 0x000fe20000400000 */
[----:B0-----:R-:W-:-:S04]  /*02f0*/  IMAD.WIDE R2, R0, 0x4, R4 ;  /* 0x0000000400027825 */ /* 0x001fc800078e0204 */
[----:B----4-:R-:W-:Y:S01]  /*0300*/  FFMA R13, R6, R12, R13 ;  /* 0x0000000c060d7223 */ /* 0x010fe2000000000d */
[----:B------:R-:W-:Y:S06]  /*0310*/  @P2 EXIT ;  /* 0x000000000000294d */ /* 0x000fec0003800000 */
[----:B------:R-:W-:Y:S01]  /*0320*/  STG.E desc[UR4][R2.64], R13 ;  /* 0x0000000d02007986 */ /* 0x000fe2000c101904 */
[----:B------:R-:W-:Y:S05]  /*0330*/  EXIT ;  /* 0x000000000000794d */ /* 0x000fea0003800000 */
.L_x_0:
[----:B------:R-:W-:-:S00]  /*0340*/  BRA `(.L_x_0) ;  /* 0xfffffffc00fc7947 */ /* 0x000fc0000383ffff */
[----:B------:R-:W-:-:S00]  /*0350*/  NOP ;  /* 0x0000000000007918 */ /* 0x000fc00000000000 */
        /* <DEDUP_REMOVED lines=10> */
.L_x_1:


//--------------------- .nv.global.init           --------------------------
	.section	.nv.global.init,"aw",@progbits
.nv.global.init:
	.type		_$_str,@object
	.size		_$_str,(_$_str_$_2 - _$_str)
_$_str:
        /*0000*/ 	.byte	0x5f, 0x5f, 0x43, 0x55, 0x44, 0x41, 0x5f, 0x46, 0x54, 0x5a, 0x00
	.type		_$_str_$_2,@object
	.size		_$_str_$_2,(.L_1 - _$_str_$_2)
_$_str_$_2:
        /*000b*/ 	.byte	0x5f, 0x5f, 0x43, 0x55, 0x44, 0x41, 0x5f, 0x50, 0x52, 0x45, 0x43, 0x5f, 0x53, 0x51, 0x52, 0x54
        /*001b*/ 	.byte	0x00
.L_1:


//--------------------- .nv.constant0.triton_poi_fused__native_batch_norm_legit_no_training_15 --------------------------
	.section	.nv.constant0.triton_poi_fused__native_batch_norm_legit_no_training_15,"a",@progbits
	.sectionflags	@""
	.align	4
.nv.constant0.triton_poi_fused__native_batch_norm_legit_no_training_15:
	.zero		580
